	.headerflags	@"EF_CUDA_TEXMODE_UNIFIED EF_CUDA_64BIT_ADDRESS EF_CUDA_ACCELERATORS EF_CUDA_SM90 EF_CUDA_VIRTUAL_SM(EF_CUDA_SM90)"
	.elftype	@"ET_EXEC"


//--------------------- .nv.info                  --------------------------
	.section	.nv.info,"",@"SHT_CUDA_INFO"
	.align	4


	//----- nvinfo : EIATTR_REGCOUNT
	.align		4
        /*0000*/ 	.byte	0x04, 0x2f
        /*0002*/ 	.short	(.L_1 - .L_0)
	.align		4
.L_0:
        /*0004*/ 	.word	index@(triton_poi_fused_convolution_58)
        /*0008*/ 	.word	0x00000012


	//----- nvinfo : EIATTR_MIN_STACK_SIZE
	.align		4
.L_1:
        /*000c*/ 	.byte	0x04, 0x12
        /*000e*/ 	.short	(.L_3 - .L_2)
	.align		4
.L_2:
        /*0010*/ 	.word	index@(triton_poi_fused_convolution_58)
        /*0014*/ 	.word	0x00000000


	//----- nvinfo : EIATTR_FRAME_SIZE
	.align		4
.L_3:
        /*0018*/ 	.byte	0x04, 0x11
        /*001a*/ 	.short	(.L_5 - .L_4)
	.align		4
.L_4:
        /*001c*/ 	.word	index@(triton_poi_fused_convolution_58)
        /*0020*/ 	.word	0x00000000


	//----- nvinfo : EIATTR_MIN_STACK_SIZE
	.align		4
.L_5:
        /*0024*/ 	.byte	0x04, 0x12
        /*0026*/ 	.short	(.L_7 - .L_6)
	.align		4
.L_6:
        /*0028*/ 	.word	index@(triton_poi_fused_convolution_58)
        /*002c*/ 	.word	0x00000000
.L_7:


//--------------------- .nv.info.triton_poi_fused_convolution_58 --------------------------
	.section	.nv.info.triton_poi_fused_convolution_58,"",@"SHT_CUDA_INFO"
	.sectionflags	@""
	.align	4


	//----- nvinfo : EIATTR_CUDA_API_VERSION
	.align		4
        /*0000*/ 	.byte	0x04, 0x37
        /*0002*/ 	.short	(.L_9 - .L_8)
.L_8:
        /*0004*/ 	.word	0x0000007c


	//----- nvinfo : EIATTR_KPARAM_INFO
	.align		4
.L_9:
        /*0008*/ 	.byte	0x04, 0x17
        /*000a*/ 	.short	(.L_11 - .L_10)
.L_10:
        /*000c*/ 	.word	0x00000000
        /*0010*/ 	.short	0x0004
        /*0012*/ 	.short	0x001c
        /*0014*/ 	.byte	0x00, 0xf0, 0x11, 0x00


	//----- nvinfo : EIATTR_KPARAM_INFO
	.align		4
.L_11:
        /*0018*/ 	.byte	0x04, 0x17
        /*001a*/ 	.short	(.L_13 - .L_12)
.L_12:
        /*001c*/ 	.word	0x00000000
        /*0020*/ 	.short	0x0003
        /*0022*/ 	.short	0x0018
        /*0024*/ 	.byte	0x00, 0xf0, 0x11, 0x00


	//----- nvinfo : EIATTR_KPARAM_INFO
	.align		4
.L_13:
        /*0028*/ 	.byte	0x04, 0x17
        /*002a*/ 	.short	(.L_15 - .L_14)
.L_14:
        /*002c*/ 	.word	0x00000000
        /*0030*/ 	.short	0x0002
        /*0032*/ 	.short	0x0010
        /*0034*/ 	.byte	0x00, 0xf4, 0x21, 0x00


	//----- nvinfo : EIATTR_KPARAM_INFO
	.align		4
.L_15:
        /*0038*/ 	.byte	0x04, 0x17
        /*003a*/ 	.short	(.L_17 - .L_16)
.L_16:
        /*003c*/ 	.word	0x00000000
        /*0040*/ 	.short	0x0001
        /*0042*/ 	.short	0x0008
        /*0044*/ 	.byte	0x00, 0xf4, 0x21, 0x00


	//----- nvinfo : EIATTR_KPARAM_INFO
	.align		4
.L_17:
        /*0048*/ 	.byte	0x04, 0x17
        /*004a*/ 	.short	(.L_19 - .L_18)
.L_18:
        /*004c*/ 	.word	0x00000000
        /*0050*/ 	.short	0x0000
        /*0052*/ 	.short	0x0000
        /*0054*/ 	.byte	0x00, 0xf4, 0x21, 0x00


	//----- nvinfo : EIATTR_SPARSE_MMA_MASK
	.align		4
.L_19:
        /*0058*/ 	.byte	0x03, 0x50
        /*005a*/ 	.short	0x0000


	//----- nvinfo : EIATTR_MAXREG_COUNT
	.align		4
        /*005c*/ 	.byte	0x03, 0x1b
        /*005e*/ 	.short	0x00ff


	//----- nvinfo : EIATTR_EXIT_INSTR_OFFSETS
	.align		4
        /*0060*/ 	.byte	0x04, 0x1c
        /*0062*/ 	.short	(.L_21 - .L_20)


	//   ....[0]....
.L_20:
        /*0064*/ 	.word	0x00000230


	//   ....[1]....
        /*0068*/ 	.word	0x00000250


	//----- nvinfo : EIATTR_REQNTID
	.align		4
.L_21:
        /*006c*/ 	.byte	0x04, 0x10
        /*006e*/ 	.short	(.L_23 - .L_22)
.L_22:
        /*0070*/ 	.word	0x00000080
        /*0074*/ 	.word	0x00000001
        /*0078*/ 	.word	0x00000001


	//----- nvinfo : EIATTR_CBANK_PARAM_SIZE
	.align		4
.L_23:
        /*007c*/ 	.byte	0x03, 0x19
        /*007e*/ 	.short	0x0020


	//----- nvinfo : EIATTR_PARAM_CBANK
	.align		4
        /*0080*/ 	.byte	0x04, 0x0a
        /*0082*/ 	.short	(.L_25 - .L_24)
	.align		4
.L_24:
        /*0084*/ 	.word	index@(.nv.constant0.triton_poi_fused_convolution_58)
        /*0088*/ 	.short	0x0210
        /*008a*/ 	.short	0x0020


	//----- nvinfo : EIATTR_SW_WAR
	.align		4
.L_25:
        /*008c*/ 	.byte	0x04, 0x36
        /*008e*/ 	.short	(.L_27 - .L_26)
.L_26:
        /*0090*/ 	.word	0x00000008
.L_27:


//--------------------- .nv.callgraph             --------------------------
	.section	.nv.callgraph,"",@"SHT_CUDA_CALLGRAPH"
	.align	4
	.sectionentsize	8
	.align		4
        /*0000*/ 	.word	0x00000000
	.align		4
        /*0004*/ 	.word	0xffffffff
	.align		4
        /*0008*/ 	.word	0x00000000
	.align		4
        /*000c*/ 	.word	0xfffffffe
	.align		4
        /*0010*/ 	.word	0x00000000
	.align		4
        /*0014*/ 	.word	0xfffffffd
	.align		4
        /*0018*/ 	.word	0x00000000
	.align		4
        /*001c*/ 	.word	0xfffffffc


//--------------------- .text.triton_poi_fused_convolution_58 --------------------------
	.section	.text.triton_poi_fused_convolution_58,"ax",@progbits
	.align	128
        .global         triton_poi_fused_convolution_58
        .type           triton_poi_fused_convolution_58,@function
        .size           triton_poi_fused_convolution_58,(.L_x_1 - triton_poi_fused_convolution_58)
        .other          triton_poi_fused_convolution_58,@"STO_CUDA_ENTRY STV_DEFAULT"
triton_poi_fused_convolution_58:
.text.triton_poi_fused_convolution_58:
[----:B------:R-:W0:Y:S02]  /*0000*/  LDC R1, c[0x0][0x28] ;  /* 0x00000a00ff017b82 */ /* 0x000e240000000800 */
[----:B------:R-:W1:Y:S01]  /*0010*/  S2R R0, SR_CTAID.Y ;  /* 0x0000000000007919 */ /* 0x000e620000002600 */
[----:B------:R-:W2:Y:S01]  /*0020*/  LDC.64 R4, c[0x0][0x218] ;  /* 0x00008600ff047b82 */ /* 0x000ea20000000a00 */
[----:B------:R-:W-:Y:S01]  /*0030*/  IMAD.MOV.U32 R10, RZ, RZ, RZ ;  /* 0x000000ffff0a7224 */ /* 0x000fe200078e00ff */
[----:B------:R-:W-:Y:S01]  /*0040*/  ULDC.64 UR4, c[0x0][0x208] ;  /* 0x0000820000047ab9 */ /* 0x000fe20000000a00 */
[----:B------:R-:W3:Y:S01]  /*0050*/  S2R R6, SR_TID.X ;  /* 0x0000000000067919 */ /* 0x000ee20000002100 */
[----:B------:R-:W4:Y:S01]  /*0060*/  S2R R11, SR_CTAID.X ;  /* 0x00000000000b7919 */ /* 0x000f220000002500 */
[----:B-1----:R-:W-:Y:S02]  /*0070*/  SHF.R.S32.HI R3, RZ, 0x1f, R0 ;  /* 0x0000001fff037819 */ /* 0x002fe40000011400 */
[----:B------:R-:W-:Y:S02]  /*0080*/  ISETP.GE.AND P1, PT, R0, 0x10, PT ;  /* 0x000000100000780c */ /* 0x000fe40003f26270 */
[----:B------:R-:W-:Y:S01]  /*0090*/  LEA.HI R7, R3, R0, RZ, 0x2 ;  /* 0x0000000003077211 */ /* 0x000fe200078f10ff */
[----:B---3--:R-:W-:Y:S01]  /*00a0*/  IMAD.SHL.U32 R6, R6, 0x2, RZ ;  /* 0x0000000206067824 */ /* 0x008fe200078e00ff */
[----:B------:R-:W1:Y:S02]  /*00b0*/  LDC.64 R2, c[0x0][0x210] ;  /* 0x00008400ff027b82 */ /* 0x000e640000000a00 */
[C---:B------:R-:W-:Y:S01]  /*00c0*/  LOP3.LUT R9, R7.reuse, 0xfffffffc, RZ, 0xc0, !PT ;  /* 0xfffffffc07097812 */ /* 0x040fe200078ec0ff */
[----:B------:R-:W-:Y:S01]  /*00d0*/  IMAD.SHL.U32 R7, R7, 0x100, RZ ;  /* 0x0000010007077824 */ /* 0x000fe200078e00ff */
[----:B------:R-:W-:-:S02]  /*00e0*/  LOP3.LUT R6, R6, 0xfe, RZ, 0xc0, !PT ;  /* 0x000000fe06067812 */ /* 0x000fc400078ec0ff */
[----:B------:R-:W-:Y:S02]  /*00f0*/  IADD3 R9, -R9, R0, RZ ;  /* 0x0000000009097210 */ /* 0x000fe40007ffe1ff */
[----:B------:R-:W-:Y:S01]  /*0100*/  LOP3.LUT R8, R7, 0xfffffc00, RZ, 0xc0, !PT ;  /* 0xfffffc0007087812 */ /* 0x000fe200078ec0ff */
[----:B----4-:R-:W-:Y:S02]  /*0110*/  IMAD R11, R11, 0x100, R6 ;  /* 0x000001000b0b7824 */ /* 0x010fe400078e0206 */
[----:B--2---:R-:W-:Y:S01]  /*0120*/  IMAD.WIDE R6, R9, 0x4, R4 ;  /* 0x0000000409067825 */ /* 0x004fe200078e0204 */
[----:B------:R-:W-:Y:S02]  /*0130*/  IADD3 R8, R9, R8, RZ ;  /* 0x0000000809087210 */ /* 0x000fe40007ffe0ff */
[----:B------:R-:W-:-:S03]  /*0140*/  ISETP.GE.AND P0, PT, R11, 0x100, PT ;  /* 0x000001000b00780c */ /* 0x000fc60003f06270 */
[----:B------:R-:W-:Y:S01]  /*0150*/  IMAD R13, R11, 0x4, R8 ;  /* 0x000000040b0d7824 */ /* 0x000fe200078e0208 */
[----:B------:R-:W-:Y:S01]  /*0160*/  ISETP.LT.AND P0, PT, R0, 0x10, !P0 ;  /* 0x000000100000780c */ /* 0x000fe20004701270 */
[----:B------:R-:W2:Y:S03]  /*0170*/  LDC.64 R8, c[0x0][0x220] ;  /* 0x00008800ff087b82 */ /* 0x000ea60000000a00 */
[----:B------:R-:W-:Y:S01]  /*0180*/  IADD3 R15, R13, 0x4, RZ ;  /* 0x000000040d0f7810 */ /* 0x000fe20007ffe0ff */
[----:B-1----:R-:W-:Y:S01]  /*0190*/  IMAD.WIDE R4, R13, 0x4, R2 ;  /* 0x000000040d047825 */ /* 0x002fe200078e0202 */
[----:B------:R-:W-:-:S03]  /*01a0*/  CS2R R12, SRZ ;  /* 0x00000000000c7805 */ /* 0x000fc6000001ff00 */
[----:B------:R-:W-:-:S03]  /*01b0*/  IMAD.WIDE R2, R15, 0x4, R2 ;  /* 0x000000040f027825 */ /* 0x000fc600078e0202 */
[----:B------:R-:W3:Y:S04]  /*01c0*/  @!P1 LDG.E.EL R13, desc[UR4][R6.64] ;  /* 0x00000004060d9981 */ /* 0x000ee8000c2e1900 */
[----:B------:R-:W3:Y:S04]  /*01d0*/  @P0 LDG.E.EL R10, desc[UR4][R4.64] ;  /* 0x00000004040a0981 */ /* 0x000ee8000c2e1900 */
[----:B------:R-:W4:Y:S01]  /*01e0*/  @P0 LDG.E.EL R12, desc[UR4][R2.64] ;  /* 0x00000004020c0981 */ /* 0x000f22000c2e1900 */
[----:B------:R-:W-:-:S05]  /*01f0*/  LEA R11, R0, R11, 0x8 ;  /* 0x0000000b000b7211 */ /* 0x000fca00078e40ff */
[----:B--2---:R-:W-:-:S04]  /*0200*/  IMAD.WIDE R8, R11, 0x4, R8 ;  /* 0x000000040b087825 */ /* 0x004fc800078e0208 */
[C---:B---3--:R-:W-:Y:S01]  /*0210*/  FADD R10, R13.reuse, R10 ;  /* 0x0000000a0d0a7221 */ /* 0x048fe20000000000 */
[----:B----4-:R-:W-:Y:S01]  /*0220*/  FADD R11, R13, R12 ;  /* 0x0000000c0d0b7221 */ /* 0x010fe20000000000 */
[----:B------:R-:W-:Y:S06]  /*0230*/  @!P0 EXIT ;  /* 0x000000000000894d */ /* 0x000fec0003800000 */
[----:B------:R-:W-:Y:S01]  /*0240*/  STG.E.64 desc[UR4][R8.64], R10 ;  /* 0x0000000a08007986 */ /* 0x000fe2000c101b04 */
[----:B------:R-:W-:Y:S05]  /*0250*/  EXIT ;  /* 0x000000000000794d */ /* 0x000fea0003800000 */
.L_x_0:
[----:B------:R-:W-:-:S00]  /*0260*/  BRA `(.L_x_0) ;  /* 0xfffffffc00fc7947 */ /* 0x000fc0000383ffff */
[----:B------:R-:W-:-:S00]  /*0270*/  NOP ;  /* 0x0000000000007918 */ /* 0x000fc00000000000 */
        /* <DEDUP_REMOVED lines=8> */
.L_x_1:


//--------------------- .nv.constant0.triton_poi_fused_convolution_58 --------------------------
	.section	.nv.constant0.triton_poi_fused_convolution_58,"a",@progbits
	.sectionflags	@""
	.align	4
.nv.constant0.triton_poi_fused_convolution_58:
	.zero		560
